//
// Generated by NVIDIA NVVM Compiler
//
// Compiler Build ID: CL-36424714
// Cuda compilation tools, release 13.0, V13.0.88
// Based on NVVM 20.0.0
//

.version 9.0
.target sm_100
.address_size 64

	// .globl	_Z10vector_addPfS_S_i

.visible .entry _Z10vector_addPfS_S_i(
	.param .u64 .ptr .align 1 _Z10vector_addPfS_S_i_param_0,
	.param .u64 .ptr .align 1 _Z10vector_addPfS_S_i_param_1,
	.param .u64 .ptr .align 1 _Z10vector_addPfS_S_i_param_2,
	.param .u32 _Z10vector_addPfS_S_i_param_3
)
{
	.reg .pred 	%p<2>;
	.reg .b32 	%r<6>;
	.reg .b32 	%f<4>;
	.reg .b64 	%rd<11>;

	ld.param.u64 	%rd1, [_Z10vector_addPfS_S_i_param_0];
	ld.param.u64 	%rd2, [_Z10vector_addPfS_S_i_param_1];
	ld.param.u64 	%rd3, [_Z10vector_addPfS_S_i_param_2];
	ld.param.u32 	%r2, [_Z10vector_addPfS_S_i_param_3];
	mov.u32 	%r3, %ntid.x;
	mov.u32 	%r4, %ctaid.x;
	mov.u32 	%r5, %tid.x;
	mad.lo.s32 	%r1, %r3, %r4, %r5;
	setp.ge.s32 	%p1, %r1, %r2;
	@%p1 bra 	$L__BB0_2;
	cvta.to.global.u64 	%rd4, %rd1;
	cvta.to.global.u64 	%rd5, %rd2;
	cvta.to.global.u64 	%rd6, %rd3;
	mul.wide.s32 	%rd7, %r1, 4;
	add.s64 	%rd8, %rd4, %rd7;
	ld.global.f32 	%f1, [%rd8];
	add.s64 	%rd9, %rd5, %rd7;
	ld.global.f32 	%f2, [%rd9];
	add.f32 	%f3, %f1, %f2;
	add.s64 	%rd10, %rd6, %rd7;
	st.global.f32 	[%rd10], %f3;
$L__BB0_2:
	ret;

}
	// .globl	_Z15scalar_multiplyPfS_fi
.visible .entry _Z15scalar_multiplyPfS_fi(
	.param .u64 .ptr .align 1 _Z15scalar_multiplyPfS_fi_param_0,
	.param .u64 .ptr .align 1 _Z15scalar_multiplyPfS_fi_param_1,
	.param .f32 _Z15scalar_multiplyPfS_fi_param_2,
	.param .u32 _Z15scalar_multiplyPfS_fi_param_3
)
{
	.reg .pred 	%p<2>;
	.reg .b32 	%r<6>;
	.reg .b32 	%f<4>;
	.reg .b64 	%rd<8>;

	ld.param.u64 	%rd1, [_Z15scalar_multiplyPfS_fi_param_0];
	ld.param.u64 	%rd2, [_Z15scalar_multiplyPfS_fi_param_1];
	ld.param.f32 	%f1, [_Z15scalar_multiplyPfS_fi_param_2];
	ld.param.u32 	%r2, [_Z15scalar_multiplyPfS_fi_param_3];
	mov.u32 	%r3, %ntid.x;
	mov.u32 	%r4, %ctaid.x;
	mov.u32 	%r5, %tid.x;
	mad.lo.s32 	%r1, %r3, %r4, %r5;
	setp.ge.s32 	%p1, %r1, %r2;
	@%p1 bra 	$L__BB1_2;
	cvta.to.global.u64 	%rd3, %rd1;
	cvta.to.global.u64 	%rd4, %rd2;
	mul.wide.s32 	%rd5, %r1, 4;
	add.s64 	%rd6, %rd3, %rd5;
	ld.global.f32 	%f2, [%rd6];
	mul.f32 	%f3, %f1, %f2;
	add.s64 	%rd7, %rd4, %rd5;
	st.global.f32 	[%rd7], %f3;
$L__BB1_2:
	ret;

}
	// .globl	_Z15fused_operationPfS_S_fi
.visible .entry _Z15fused_operationPfS_S_fi(
	.param .u64 .ptr .align 1 _Z15fused_operationPfS_S_fi_param_0,
	.param .u64 .ptr .align 1 _Z15fused_operationPfS_S_fi_param_1,
	.param .u64 .ptr .align 1 _Z15fused_operationPfS_S_fi_param_2,
	.param .f32 _Z15fused_operationPfS_S_fi_param_3,
	.param .u32 _Z15fused_operationPfS_S_fi_param_4
)
{
	.reg .pred 	%p<2>;
	.reg .b32 	%r<6>;
	.reg .b32 	%f<6>;
	.reg .b64 	%rd<11>;

	ld.param.u64 	%rd1, [_Z15fused_operationPfS_S_fi_param_0];
	ld.param.u64 	%rd2, [_Z15fused_operationPfS_S_fi_param_1];
	ld.param.u64 	%rd3, [_Z15fused_operationPfS_S_fi_param_2];
	ld.param.f32 	%f1, [_Z15fused_operationPfS_S_fi_param_3];
	ld.param.u32 	%r2, [_Z15fused_operationPfS_S_fi_param_4];
	mov.u32 	%r3, %ntid.x;
	mov.u32 	%r4, %ctaid.x;
	mov.u32 	%r5, %tid.x;
	mad.lo.s32 	%r1, %r3, %r4, %r5;
	setp.ge.s32 	%p1, %r1, %r2;
	@%p1 bra 	$L__BB2_2;
	cvta.to.global.u64 	%rd4, %rd1;
	cvta.to.global.u64 	%rd5, %rd2;
	cvta.to.global.u64 	%rd6, %rd3;
	mul.wide.s32 	%rd7, %r1, 4;
	add.s64 	%rd8, %rd4, %rd7;
	ld.global.f32 	%f2, [%rd8];
	add.s64 	%rd9, %rd5, %rd7;
	ld.global.f32 	%f3, [%rd9];
	add.f32 	%f4, %f2, %f3;
	mul.f32 	%f5, %f1, %f4;
	add.s64 	%rd10, %rd6, %rd7;
	st.global.f32 	[%rd10], %f5;
$L__BB2_2:
	ret;

}


// ===== COMPILED SASS (sm_100) =====

	.target	sm_100

	.elftype	@"ET_EXEC"


//--------------------- .note.nv.tkinfo           --------------------------
	.section	.note.nv.tkinfo,"",@"SHT_NOTE"
	.sectionflags	@"SHF_NOTE_NV_TKINFO"
	.tkinfo
        /*0018*/ 	.word	0x00000002
        /*0030*/ 	.string	""
        /*0030*/ 	.string	"ptxas"
        /*0030*/ 	.string	"Cuda compilation tools, release 13.0, V13.0.88"
        /*0030*/ 	.string	"Build cuda_13.0.r13.0/compiler.36424714_0"
        /*0030*/ 	.string	"-arch sm_100 -m 64 "



//--------------------- .note.nv.cuinfo           --------------------------
	.section	.note.nv.cuinfo,"",@"SHT_NOTE"
	.sectionflags	@"SHF_NOTE_NV_CUINFO"
        /*0018*/ 	.short	0x0002
        /*001a*/ 	.short	0x0064
        /*001c*/ 	.short	0x0082
	.zero		2


//--------------------- .nv.info                  --------------------------
	.section	.nv.info,"",@"SHT_CUDA_INFO"
	.align	4


	//----- nvinfo : EIATTR_REGCOUNT
	.align		4
        /*0000*/ 	.byte	0x04, 0x2f
        /*0002*/ 	.short	(.L_1 - .L_0)
	.align		4
.L_0:
        /*0004*/ 	.word	index@(_Z10vector_addPfS_S_i)
        /*0008*/ 	.word	0x0000000c


	//----- nvinfo : EIATTR_FRAME_SIZE
	.align		4
.L_1:
        /*000c*/ 	.byte	0x04, 0x11
        /*000e*/ 	.short	(.L_3 - .L_2)
	.align		4
.L_2:
        /*0010*/ 	.word	index@(_Z10vector_addPfS_S_i)
        /*0014*/ 	.word	0x00000000


	//----- nvinfo : EIATTR_REGCOUNT
	.align		4
.L_3:
        /*0018*/ 	.byte	0x04, 0x2f
        /*001a*/ 	.short	(.L_5 - .L_4)
	.align		4
.L_4:
        /*001c*/ 	.word	index@(_Z15scalar_multiplyPfS_fi)
        /*0020*/ 	.word	0x0000000a


	//----- nvinfo : EIATTR_FRAME_SIZE
	.align		4
.L_5:
        /*0024*/ 	.byte	0x04, 0x11
        /*0026*/ 	.short	(.L_7 - .L_6)
	.align		4
.L_6:
        /*0028*/ 	.word	index@(_Z15scalar_multiplyPfS_fi)
        /*002c*/ 	.word	0x00000000


	//----- nvinfo : EIATTR_REGCOUNT
	.align		4
.L_7:
        /*0030*/ 	.byte	0x04, 0x2f
        /*0032*/ 	.short	(.L_9 - .L_8)
	.align		4
.L_8:
        /*0034*/ 	.word	index@(_Z15fused_operationPfS_S_fi)
        /*0038*/ 	.word	0x0000000c


	//----- nvinfo : EIATTR_FRAME_SIZE
	.align		4
.L_9:
        /*003c*/ 	.byte	0x04, 0x11
        /*003e*/ 	.short	(.L_11 - .L_10)
	.align		4
.L_10:
        /*0040*/ 	.word	index@(_Z15fused_operationPfS_S_fi)
        /*0044*/ 	.word	0x00000000


	//----- nvinfo : EIATTR_MIN_STACK_SIZE
	.align		4
.L_11:
        /*0048*/ 	.byte	0x04, 0x12
        /*004a*/ 	.short	(.L_13 - .L_12)
	.align		4
.L_12:
        /*004c*/ 	.word	index@(_Z15fused_operationPfS_S_fi)
        /*0050*/ 	.word	0x00000000


	//----- nvinfo : EIATTR_MIN_STACK_SIZE
	.align		4
.L_13:
        /*0054*/ 	.byte	0x04, 0x12
        /*0056*/ 	.short	(.L_15 - .L_14)
	.align		4
.L_14:
        /*0058*/ 	.word	index@(_Z15scalar_multiplyPfS_fi)
        /*005c*/ 	.word	0x00000000


	//----- nvinfo : EIATTR_MIN_STACK_SIZE
	.align		4
.L_15:
        /*0060*/ 	.byte	0x04, 0x12
        /*0062*/ 	.short	(.L_17 - .L_16)
	.align		4
.L_16:
        /*0064*/ 	.word	index@(_Z10vector_addPfS_S_i)
        /*0068*/ 	.word	0x00000000
.L_17:


//--------------------- .nv.compat                --------------------------
	.section	.nv.compat,"",@"SHT_CUDA_COMPAT_INFO"
	.align	4
        /*0000*/ 	.byte	0x02, 0x09, 0x00, 0x00, 0x02, 0x02, 0x01, 0x00, 0x02, 0x05, 0x05, 0x00, 0x03, 0x07, 0x01, 0x01
        /*0010*/ 	.byte	0x02, 0x03, 0x00, 0x00, 0x02, 0x06, 0x01, 0x00, 0x04, 0x0b, 0x08, 0x00, 0x09, 0x00, 0x00, 0x00
        /*0020*/ 	.byte	0x00, 0x00, 0x00, 0x00


//--------------------- .nv.info._Z15fused_operationPfS_S_fi --------------------------
	.section	.nv.info._Z15fused_operationPfS_S_fi,"",@"SHT_CUDA_INFO"
	.sectionflags	@""
	.align	4


	//----- nvinfo : EIATTR_CUDA_API_VERSION
	.align		4
        /*0000*/ 	.byte	0x04, 0x37
        /*0002*/ 	.short	(.L_19 - .L_18)
.L_18:
        /*0004*/ 	.word	0x00000082


	//----- nvinfo : EIATTR_KPARAM_INFO
	.align		4
.L_19:
        /*0008*/ 	.byte	0x04, 0x17
        /*000a*/ 	.short	(.L_21 - .L_20)
.L_20:
        /*000c*/ 	.word	0x00000000
        /*0010*/ 	.short	0x0004
        /*0012*/ 	.short	0x001c
        /*0014*/ 	.byte	0x00, 0xf0, 0x11, 0x00


	//----- nvinfo : EIATTR_KPARAM_INFO
	.align		4
.L_21:
        /*0018*/ 	.byte	0x04, 0x17
        /*001a*/ 	.short	(.L_23 - .L_22)
.L_22:
        /*001c*/ 	.word	0x00000000
        /*0020*/ 	.short	0x0003
        /*0022*/ 	.short	0x0018
        /*0024*/ 	.byte	0x00, 0xf0, 0x11, 0x00


	//----- nvinfo : EIATTR_KPARAM_INFO
	.align		4
.L_23:
        /*0028*/ 	.byte	0x04, 0x17
        /*002a*/ 	.short	(.L_25 - .L_24)
.L_24:
        /*002c*/ 	.word	0x00000000
        /*0030*/ 	.short	0x0002
        /*0032*/ 	.short	0x0010
        /*0034*/ 	.byte	0x00, 0xf5, 0x21, 0x00


	//----- nvinfo : EIATTR_KPARAM_INFO
	.align		4
.L_25:
        /*0038*/ 	.byte	0x04, 0x17
        /*003a*/ 	.short	(.L_27 - .L_26)
.L_26:
        /*003c*/ 	.word	0x00000000
        /*0040*/ 	.short	0x0001
        /*0042*/ 	.short	0x0008
        /*0044*/ 	.byte	0x00, 0xf5, 0x21, 0x00


	//----- nvinfo : EIATTR_KPARAM_INFO
	.align		4
.L_27:
        /*0048*/ 	.byte	0x04, 0x17
        /*004a*/ 	.short	(.L_29 - .L_28)
.L_28:
        /*004c*/ 	.word	0x00000000
        /*0050*/ 	.short	0x0000
        /*0052*/ 	.short	0x0000
        /*0054*/ 	.byte	0x00, 0xf5, 0x21, 0x00


	//----- nvinfo : EIATTR_SPARSE_MMA_MASK
	.align		4
.L_29:
        /*0058*/ 	.byte	0x03, 0x50
        /*005a*/ 	.short	0x0000


	//----- nvinfo : EIATTR_MAXREG_COUNT
	.align		4
        /*005c*/ 	.byte	0x03, 0x1b
        /*005e*/ 	.short	0x00ff


	//----- nvinfo : EIATTR_MERCURY_ISA_VERSION
	.align		4
        /*0060*/ 	.byte	0x03, 0x5f
        /*0062*/ 	.short	0x0101


	//----- nvinfo : EIATTR_VRC_CTA_INIT_COUNT
	.align		4
        /*0064*/ 	.byte	0x02, 0x4a
	.zero		1
	.zero		1


	//----- nvinfo : EIATTR_EXIT_INSTR_OFFSETS
	.align		4
        /*0068*/ 	.byte	0x04, 0x1c
        /*006a*/ 	.short	(.L_31 - .L_30)


	//   ....[0]....
.L_30:
        /*006c*/ 	.word	0x00000070


	//   ....[1]....
        /*0070*/ 	.word	0x00000150


	//----- nvinfo : EIATTR_CBANK_PARAM_SIZE
	.align		4
.L_31:
        /*0074*/ 	.byte	0x03, 0x19
        /*0076*/ 	.short	0x0020


	//----- nvinfo : EIATTR_PARAM_CBANK
	.align		4
        /*0078*/ 	.byte	0x04, 0x0a
        /*007a*/ 	.short	(.L_33 - .L_32)
	.align		4
.L_32:
        /*007c*/ 	.word	index@(.nv.constant0._Z15fused_operationPfS_S_fi)
        /*0080*/ 	.short	0x0380
        /*0082*/ 	.short	0x0020


	//----- nvinfo : EIATTR_SW_WAR
	.align		4
.L_33:
        /*0084*/ 	.byte	0x04, 0x36
        /*0086*/ 	.short	(.L_35 - .L_34)
.L_34:
        /*0088*/ 	.word	0x00000008
.L_35:


//--------------------- .nv.info._Z15scalar_multiplyPfS_fi --------------------------
	.section	.nv.info._Z15scalar_multiplyPfS_fi,"",@"SHT_CUDA_INFO"
	.sectionflags	@""
	.align	4


	//----- nvinfo : EIATTR_CUDA_API_VERSION
	.align		4
        /*0000*/ 	.byte	0x04, 0x37
        /*0002*/ 	.short	(.L_37 - .L_36)
.L_36:
        /*0004*/ 	.word	0x00000082


	//----- nvinfo : EIATTR_KPARAM_INFO
	.align		4
.L_37:
        /*0008*/ 	.byte	0x04, 0x17
        /*000a*/ 	.short	(.L_39 - .L_38)
.L_38:
        /*000c*/ 	.word	0x00000000
        /*0010*/ 	.short	0x0003
        /*0012*/ 	.short	0x0014
        /*0014*/ 	.byte	0x00, 0xf0, 0x11, 0x00


	//----- nvinfo : EIATTR_KPARAM_INFO
	.align		4
.L_39:
        /*0018*/ 	.byte	0x04, 0x17
        /*001a*/ 	.short	(.L_41 - .L_40)
.L_40:
        /*001c*/ 	.word	0x00000000
        /*0020*/ 	.short	0x0002
        /*0022*/ 	.short	0x0010
        /*0024*/ 	.byte	0x00, 0xf0, 0x11, 0x00


	//----- nvinfo : EIATTR_KPARAM_INFO
	.align		4
.L_41:
        /*0028*/ 	.byte	0x04, 0x17
        /*002a*/ 	.short	(.L_43 - .L_42)
.L_42:
        /*002c*/ 	.word	0x00000000
        /*0030*/ 	.short	0x0001
        /*0032*/ 	.short	0x0008
        /*0034*/ 	.byte	0x00, 0xf5, 0x21, 0x00


	//----- nvinfo : EIATTR_KPARAM_INFO
	.align		4
.L_43:
        /*0038*/ 	.byte	0x04, 0x17
        /*003a*/ 	.short	(.L_45 - .L_44)
.L_44:
        /*003c*/ 	.word	0x00000000
        /*0040*/ 	.short	0x0000
        /*0042*/ 	.short	0x0000
        /*0044*/ 	.byte	0x00, 0xf5, 0x21, 0x00


	//----- nvinfo : EIATTR_SPARSE_MMA_MASK
	.align		4
.L_45:
        /*0048*/ 	.byte	0x03, 0x50
        /*004a*/ 	.short	0x0000


	//----- nvinfo : EIATTR_MAXREG_COUNT
	.align		4
        /*004c*/ 	.byte	0x03, 0x1b
        /*004e*/ 	.short	0x00ff


	//----- nvinfo : EIATTR_MERCURY_ISA_VERSION
	.align		4
        /*0050*/ 	.byte	0x03, 0x5f
        /*0052*/ 	.short	0x0101


	//----- nvinfo : EIATTR_VRC_CTA_INIT_COUNT
	.align		4
        /*0054*/ 	.byte	0x02, 0x4a
	.zero		1
	.zero		1


	//----- nvinfo : EIATTR_EXIT_INSTR_OFFSETS
	.align		4
        /*0058*/ 	.byte	0x04, 0x1c
        /*005a*/ 	.short	(.L_47 - .L_46)


	//   ....[0]....
.L_46:
        /*005c*/ 	.word	0x00000070


	//   ....[1]....
        /*0060*/ 	.word	0x00000110


	//----- nvinfo : EIATTR_CBANK_PARAM_SIZE
	.align		4
.L_47:
        /*0064*/ 	.byte	0x03, 0x19
        /*0066*/ 	.short	0x0018


	//----- nvinfo : EIATTR_PARAM_CBANK
	.align		4
        /*0068*/ 	.byte	0x04, 0x0a
        /*006a*/ 	.short	(.L_49 - .L_48)
	.align		4
.L_48:
        /*006c*/ 	.word	index@(.nv.constant0._Z15scalar_multiplyPfS_fi)
        /*0070*/ 	.short	0x0380
        /*0072*/ 	.short	0x0018


	//----- nvinfo : EIATTR_SW_WAR
	.align		4
.L_49:
        /*0074*/ 	.byte	0x04, 0x36
        /*0076*/ 	.short	(.L_51 - .L_50)
.L_50:
        /*0078*/ 	.word	0x00000008
.L_51:


//--------------------- .nv.info._Z10vector_addPfS_S_i --------------------------
	.section	.nv.info._Z10vector_addPfS_S_i,"",@"SHT_CUDA_INFO"
	.sectionflags	@""
	.align	4


	//----- nvinfo : EIATTR_CUDA_API_VERSION
	.align		4
        /*0000*/ 	.byte	0x04, 0x37
        /*0002*/ 	.short	(.L_53 - .L_52)
.L_52:
        /*0004*/ 	.word	0x00000082


	//----- nvinfo : EIATTR_KPARAM_INFO
	.align		4
.L_53:
        /*0008*/ 	.byte	0x04, 0x17
        /*000a*/ 	.short	(.L_55 - .L_54)
.L_54:
        /*000c*/ 	.word	0x00000000
        /*0010*/ 	.short	0x0003
        /*0012*/ 	.short	0x0018
        /*0014*/ 	.byte	0x00, 0xf0, 0x11, 0x00


	//----- nvinfo : EIATTR_KPARAM_INFO
	.align		4
.L_55:
        /*0018*/ 	.byte	0x04, 0x17
        /*001a*/ 	.short	(.L_57 - .L_56)
.L_56:
        /*001c*/ 	.word	0x00000000
        /*0020*/ 	.short	0x0002
        /*0022*/ 	.short	0x0010
        /*0024*/ 	.byte	0x00, 0xf5, 0x21, 0x00


	//----- nvinfo : EIATTR_KPARAM_INFO
	.align		4
.L_57:
        /*0028*/ 	.byte	0x04, 0x17
        /*002a*/ 	.short	(.L_59 - .L_58)
.L_58:
        /*002c*/ 	.word	0x00000000
        /*0030*/ 	.short	0x0001
        /*0032*/ 	.short	0x0008
        /*0034*/ 	.byte	0x00, 0xf5, 0x21, 0x00


	//----- nvinfo : EIATTR_KPARAM_INFO
	.align		4
.L_59:
        /*0038*/ 	.byte	0x04, 0x17
        /*003a*/ 	.short	(.L_61 - .L_60)
.L_60:
        /*003c*/ 	.word	0x00000000
        /*0040*/ 	.short	0x0000
        /*0042*/ 	.short	0x0000
        /*0044*/ 	.byte	0x00, 0xf5, 0x21, 0x00


	//----- nvinfo : EIATTR_SPARSE_MMA_MASK
	.align		4
.L_61:
        /*0048*/ 	.byte	0x03, 0x50
        /*004a*/ 	.short	0x0000


	//----- nvinfo : EIATTR_MAXREG_COUNT
	.align		4
        /*004c*/ 	.byte	0x03, 0x1b
        /*004e*/ 	.short	0x00ff


	//----- nvinfo : EIATTR_MERCURY_ISA_VERSION
	.align		4
        /*0050*/ 	.byte	0x03, 0x5f
        /*0052*/ 	.short	0x0101


	//----- nvinfo : EIATTR_VRC_CTA_INIT_COUNT
	.align		4
        /*0054*/ 	.byte	0x02, 0x4a
	.zero		1
	.zero		1


	//----- nvinfo : EIATTR_EXIT_INSTR_OFFSETS
	.align		4
        /*0058*/ 	.byte	0x04, 0x1c
        /*005a*/ 	.short	(.L_63 - .L_62)


	//   ....[0]....
.L_62:
        /*005c*/ 	.word	0x00000070


	//   ....[1]....
        /*0060*/ 	.word	0x00000130


	//----- nvinfo : EIATTR_CBANK_PARAM_SIZE
	.align		4
.L_63:
        /*0064*/ 	.byte	0x03, 0x19
        /*0066*/ 	.short	0x001c


	//----- nvinfo : EIATTR_PARAM_CBANK
	.align		4
        /*0068*/ 	.byte	0x04, 0x0a
        /*006a*/ 	.short	(.L_65 - .L_64)
	.align		4
.L_64:
        /*006c*/ 	.word	index@(.nv.constant0._Z10vector_addPfS_S_i)
        /*0070*/ 	.short	0x0380
        /*0072*/ 	.short	0x001c


	//----- nvinfo : EIATTR_SW_WAR
	.align		4
.L_65:
        /*0074*/ 	.byte	0x04, 0x36
        /*0076*/ 	.short	(.L_67 - .L_66)
.L_66:
        /*0078*/ 	.word	0x00000008
.L_67:


//--------------------- .nv.callgraph             --------------------------
	.section	.nv.callgraph,"",@"SHT_CUDA_CALLGRAPH"
	.align	4
	.sectionentsize	8
	.align		4
        /*0000*/ 	.word	0x00000000
	.align		4
        /*0004*/ 	.word	0xffffffff
	.align		4
        /*0008*/ 	.word	0x00000000
	.align		4
        /*000c*/ 	.word	0xfffffffe
	.align		4
        /*0010*/ 	.word	0x00000000
	.align		4
        /*0014*/ 	.word	0xfffffffd
	.align		4
        /*0018*/ 	.word	0x00000000
	.align		4
        /*001c*/ 	.word	0xfffffffc


//--------------------- .text._Z15fused_operationPfS_S_fi --------------------------
	.section	.text._Z15fused_operationPfS_S_fi,"ax",@progbits
	.align	128
        .global         _Z15fused_operationPfS_S_fi
        .type           _Z15fused_operationPfS_S_fi,@function
        .size           _Z15fused_operationPfS_S_fi,(.L_x_3 - _Z15fused_operationPfS_S_fi)
        .other          _Z15fused_operationPfS_S_fi,@"STO_CUDA_ENTRY STV_DEFAULT"
_Z15fused_operationPfS_S_fi:
.text._Z15fused_operationPfS_S_fi:
[----:B------:R-:W-:Y:S01]  /*0000*/  LDC R1, c[0x0][0x37c] ;  /* 0x0000df00ff017b82 */ /* 0x000fe20000000800 */
[----:B------:R-:W0:Y:S01]  /*0010*/  S2R R9, SR_CTAID.X ;  /* 0x0000000000097919 */ /* 0x000e220000002500 */
[----:B------:R-:W0:Y:S01]  /*0020*/  LDCU UR4, c[0x0][0x360] ;  /* 0x00006c00ff0477ac */ /* 0x000e220008000800 */
[----:B------:R-:W0:Y:S01]  /*0030*/  S2R R0, SR_TID.X ;  /* 0x0000000000007919 */ /* 0x000e220000002100 */
[----:B------:R-:W1:Y:S01]  /*0040*/  LDCU UR5, c[0x0][0x39c] ;  /* 0x00007380ff0577ac */ /* 0x000e620008000800 */
[----:B0-----:R-:W-:-:S05]  /*0050*/  IMAD R9, R9, UR4, R0 ;  /* 0x0000000409097c24 */ /* 0x001fca000f8e0200 */
[----:B-1----:R-:W-:-:S13]  /*0060*/  ISETP.GE.AND P0, PT, R9, UR5, PT ;  /* 0x0000000509007c0c */ /* 0x002fda000bf06270 */
[----:B------:R-:W-:Y:S05]  /*0070*/  @P0 EXIT ;  /* 0x000000000000094d */ /* 0x000fea0003800000 */
[----:B------:R-:W0:Y:S01]  /*0080*/  LDC.64 R2, c[0x0][0x380] ;  /* 0x0000e000ff027b82 */ /* 0x000e220000000a00 */
[----:B------:R-:W1:Y:S01]  /*0090*/  LDCU.64 UR4, c[0x0][0x358] ;  /* 0x00006b00ff0477ac */ /* 0x000e620008000a00 */
[----:B------:R-:W2:Y:S06]  /*00a0*/  LDCU UR6, c[0x0][0x398] ;  /* 0x00007300ff0677ac */ /* 0x000eac0008000800 */
[----:B------:R-:W3:Y:S08]  /*00b0*/  LDC.64 R4, c[0x0][0x388] ;  /* 0x0000e200ff047b82 */ /* 0x000ef00000000a00 */
[----:B------:R-:W4:Y:S01]  /*00c0*/  LDC.64 R6, c[0x0][0x390] ;  /* 0x0000e400ff067b82 */ /* 0x000f220000000a00 */
[----:B0-----:R-:W-:-:S06]  /*00d0*/  IMAD.WIDE R2, R9, 0x4, R2 ;  /* 0x0000000409027825 */ /* 0x001fcc00078e0202 */
[----:B-1----:R-:W5:Y:S01]  /*00e0*/  LDG.E R2, desc[UR4][R2.64] ;  /* 0x0000000402027981 */ /* 0x002f62000c1e1900 */
[----:B---3--:R-:W-:-:S06]  /*00f0*/  IMAD.WIDE R4, R9, 0x4, R4 ;  /* 0x0000000409047825 */ /* 0x008fcc00078e0204 */
[----:B------:R-:W5:Y:S01]  /*0100*/  LDG.E R5, desc[UR4][R4.64] ;  /* 0x0000000404057981 */ /* 0x000f62000c1e1900 */
[----:B----4-:R-:W-:-:S04]  /*0110*/  IMAD.WIDE R6, R9, 0x4, R6 ;  /* 0x0000000409067825 */ /* 0x010fc800078e0206 */
[----:B-----5:R-:W-:-:S04]  /*0120*/  FADD R0, R2, R5 ;  /* 0x0000000502007221 */ /* 0x020fc80000000000 */
[----:B--2---:R-:W-:-:S05]  /*0130*/  FMUL R9, R0, UR6 ;  /* 0x0000000600097c20 */ /* 0x004fca0008400000 */
[----:B------:R-:W-:Y:S01]  /*0140*/  STG.E desc[UR4][R6.64], R9 ;  /* 0x0000000906007986 */ /* 0x000fe2000c101904 */
[----:B------:R-:W-:Y:S05]  /*0150*/  EXIT ;  /* 0x000000000000794d */ /* 0x000fea0003800000 */
.L_x_0:
[----:B------:R-:W-:-:S00]  /*0160*/  BRA `(.L_x_0) ;  /* 0xfffffffc00fc7947 */ /* 0x000fc0000383ffff */
[----:B------:R-:W-:-:S00]  /*0170*/  NOP ;  /* 0x0000000000007918 */ /* 0x000fc00000000000 */
        /* <DEDUP_REMOVED lines=8> */
.L_x_3:


//--------------------- .text._Z15scalar_multiplyPfS_fi --------------------------
	.section	.text._Z15scalar_multiplyPfS_fi,"ax",@progbits
	.align	128
        .global         _Z15scalar_multiplyPfS_fi
        .type           _Z15scalar_multiplyPfS_fi,@function
        .size           _Z15scalar_multiplyPfS_fi,(.L_x_4 - _Z15scalar_multiplyPfS_fi)
        .other          _Z15scalar_multiplyPfS_fi,@"STO_CUDA_ENTRY STV_DEFAULT"
_Z15scalar_multiplyPfS_fi:
.text._Z15scalar_multiplyPfS_fi:
        /* <DEDUP_REMOVED lines=11> */
[----:B------:R-:W3:Y:S01]  /*00b0*/  LDC.64 R4, c[0x0][0x388] ;  /* 0x0000e200ff047b82 */ /* 0x000ee20000000a00 */
[----:B0-----:R-:W-:-:S06]  /*00c0*/  IMAD.WIDE R2, R7, 0x4, R2 ;  /* 0x0000000407027825 */ /* 0x001fcc00078e0202 */
[----:B-1----:R-:W2:Y:S01]  /*00d0*/  LDG.E R2, desc[UR4][R2.64] ;  /* 0x0000000402027981 */ /* 0x002ea2000c1e1900 */
[----:B---3--:R-:W-:-:S04]  /*00e0*/  IMAD.WIDE R4, R7, 0x4, R4 ;  /* 0x0000000407047825 */ /* 0x008fc800078e0204 */
[----:B--2---:R-:W-:-:S05]  /*00f0*/  FMUL R7, R2, UR6 ;  /* 0x0000000602077c20 */ /* 0x004fca0008400000 */
[----:B------:R-:W-:Y:S01]  /*0100*/  STG.E desc[UR4][R4.64], R7 ;  /* 0x0000000704007986 */ /* 0x000fe2000c101904 */
[----:B------:R-:W-:Y:S05]  /*0110*/  EXIT ;  /* 0x000000000000794d */ /* 0x000fea0003800000 */
.L_x_1:
        /* <DEDUP_REMOVED lines=14> */
.L_x_4:


//--------------------- .text._Z10vector_addPfS_S_i --------------------------
	.section	.text._Z10vector_addPfS_S_i,"ax",@progbits
	.align	128
        .global         _Z10vector_addPfS_S_i
        .type           _Z10vector_addPfS_S_i,@function
        .size           _Z10vector_addPfS_S_i,(.L_x_5 - _Z10vector_addPfS_S_i)
        .other          _Z10vector_addPfS_S_i,@"STO_CUDA_ENTRY STV_DEFAULT"
_Z10vector_addPfS_S_i:
.text._Z10vector_addPfS_S_i:
        /* <DEDUP_REMOVED lines=9> */
[----:B------:R-:W1:Y:S07]  /*0090*/  LDCU.64 UR4, c[0x0][0x358] ;  /* 0x00006b00ff0477ac */ /* 0x000e6e0008000a00 */
[----:B------:R-:W2:Y:S08]  /*00a0*/  LDC.64 R4, c[0x0][0x388] ;  /* 0x0000e200ff047b82 */ /* 0x000eb00000000a00 */
[----:B------:R-:W3:Y:S01]  /*00b0*/  LDC.64 R6, c[0x0][0x390] ;  /* 0x0000e400ff067b82 */ /* 0x000ee20000000a00 */
[----:B0-----:R-:W-:-:S06]  /*00c0*/  IMAD.WIDE R2, R9, 0x4, R2 ;  /* 0x0000000409027825 */ /* 0x001fcc00078e0202 */
[----:B-1----:R-:W4:Y:S01]  /*00d0*/  LDG.E R2, desc[UR4][R2.64] ;  /* 0x0000000402027981 */ /* 0x002f22000c1e1900 */
[----:B--2---:R-:W-:-:S06]  /*00e0*/  IMAD.WIDE R4, R9, 0x4, R4 ;  /* 0x0000000409047825 */ /* 0x004fcc00078e0204 */
[----:B------:R-:W4:Y:S01]  /*00f0*/  LDG.E R5, desc[UR4][R4.64] ;  /* 0x0000000404057981 */ /* 0x000f22000c1e1900 */
[----:B---3--:R-:W-:-:S04]  /*0100*/  IMAD.WIDE R6, R9, 0x4, R6 ;  /* 0x0000000409067825 */ /* 0x008fc800078e0206 */
[----:B----4-:R-:W-:-:S05]  /*0110*/  FADD R9, R2, R5 ;  /* 0x0000000502097221 */ /* 0x010fca0000000000 */
[----:B------:R-:W-:Y:S01]  /*0120*/  STG.E desc[UR4][R6.64], R9 ;  /* 0x0000000906007986 */ /* 0x000fe2000c101904 */
[----:B------:R-:W-:Y:S05]  /*0130*/  EXIT ;  /* 0x000000000000794d */ /* 0x000fea0003800000 */
.L_x_2:
        /* <DEDUP_REMOVED lines=12> */
.L_x_5:


//--------------------- .nv.shared.reserved.0     --------------------------
	.section	.nv.shared.reserved.0,"aw",@nobits
	.weak		__nv_reservedSMEM_offset_0_alias
	.size		__nv_reservedSMEM_offset_0_alias, 0, 64
	.other		__nv_reservedSMEM_offset_0_alias,@"STO_CUDA_RESERVED_SHARED STV_DEFAULT"
__nv_reservedSMEM_offset_0_alias:
	.zero		0
	.zero		64


//--------------------- .nv.constant0._Z15fused_operationPfS_S_fi --------------------------
	.section	.nv.constant0._Z15fused_operationPfS_S_fi,"a",@progbits
	.sectionflags	@""
	.align	4
.nv.constant0._Z15fused_operationPfS_S_fi:
	.zero		928


//--------------------- .nv.constant0._Z15scalar_multiplyPfS_fi --------------------------
	.section	.nv.constant0._Z15scalar_multiplyPfS_fi,"a",@progbits
	.sectionflags	@""
	.align	4
.nv.constant0._Z15scalar_multiplyPfS_fi:
	.zero		920


//--------------------- .nv.constant0._Z10vector_addPfS_S_i --------------------------
	.section	.nv.constant0._Z10vector_addPfS_S_i,"a",@progbits
	.sectionflags	@""
	.align	4
.nv.constant0._Z10vector_addPfS_S_i:
	.zero		924


//--------------------- SYMBOLS --------------------------

	.type		.nv.reservedSmem.offset0,@object
	.size		.nv.reservedSmem.offset0,0x4
